	.headerflags	@"EF_CUDA_TEXMODE_UNIFIED EF_CUDA_64BIT_ADDRESS EF_CUDA_ACCELERATORS EF_CUDA_SM90 EF_CUDA_VIRTUAL_SM(EF_CUDA_SM90)"
	.elftype	@"ET_EXEC"


//--------------------- .nv.info                  --------------------------
	.section	.nv.info,"",@"SHT_CUDA_INFO"
	.align	4


	//----- nvinfo : EIATTR_REGCOUNT
	.align		4
        /*0000*/ 	.byte	0x04, 0x2f
        /*0002*/ 	.short	(.L_1 - .L_0)
	.align		4
.L_0:
        /*0004*/ 	.word	index@(triton_poi_fused_max_3)
        /*0008*/ 	.word	0x00000017


	//----- nvinfo : EIATTR_MIN_STACK_SIZE
	.align		4
.L_1:
        /*000c*/ 	.byte	0x04, 0x12
        /*000e*/ 	.short	(.L_3 - .L_2)
	.align		4
.L_2:
        /*0010*/ 	.word	index@(triton_poi_fused_max_3)
        /*0014*/ 	.word	0x00000000


	//----- nvinfo : EIATTR_FRAME_SIZE
	.align		4
.L_3:
        /*0018*/ 	.byte	0x04, 0x11
        /*001a*/ 	.short	(.L_5 - .L_4)
	.align		4
.L_4:
        /*001c*/ 	.word	index@(triton_poi_fused_max_3)
        /*0020*/ 	.word	0x00000000


	//----- nvinfo : EIATTR_MIN_STACK_SIZE
	.align		4
.L_5:
        /*0024*/ 	.byte	0x04, 0x12
        /*0026*/ 	.short	(.L_7 - .L_6)
	.align		4
.L_6:
        /*0028*/ 	.word	index@(triton_poi_fused_max_3)
        /*002c*/ 	.word	0x00000000
.L_7:


//--------------------- .nv.info.triton_poi_fused_max_3 --------------------------
	.section	.nv.info.triton_poi_fused_max_3,"",@"SHT_CUDA_INFO"
	.sectionflags	@""
	.align	4


	//----- nvinfo : EIATTR_CUDA_API_VERSION
	.align		4
        /*0000*/ 	.byte	0x04, 0x37
        /*0002*/ 	.short	(.L_9 - .L_8)
.L_8:
        /*0004*/ 	.word	0x0000007c


	//----- nvinfo : EIATTR_KPARAM_INFO
	.align		4
.L_9:
        /*0008*/ 	.byte	0x04, 0x17
        /*000a*/ 	.short	(.L_11 - .L_10)
.L_10:
        /*000c*/ 	.word	0x00000000
        /*0010*/ 	.short	0x0002
        /*0012*/ 	.short	0x0010
        /*0014*/ 	.byte	0x00, 0xf0, 0x11, 0x00


	//----- nvinfo : EIATTR_KPARAM_INFO
	.align		4
.L_11:
        /*0018*/ 	.byte	0x04, 0x17
        /*001a*/ 	.short	(.L_13 - .L_12)
.L_12:
        /*001c*/ 	.word	0x00000000
        /*0020*/ 	.short	0x0001
        /*0022*/ 	.short	0x0008
        /*0024*/ 	.byte	0x00, 0xf4, 0x21, 0x00


	//----- nvinfo : EIATTR_KPARAM_INFO
	.align		4
.L_13:
        /*0028*/ 	.byte	0x04, 0x17
        /*002a*/ 	.short	(.L_15 - .L_14)
.L_14:
        /*002c*/ 	.word	0x00000000
        /*0030*/ 	.short	0x0000
        /*0032*/ 	.short	0x0000
        /*0034*/ 	.byte	0x00, 0xf4, 0x21, 0x00


	//----- nvinfo : EIATTR_SPARSE_MMA_MASK
	.align		4
.L_15:
        /*0038*/ 	.byte	0x03, 0x50
        /*003a*/ 	.short	0x0000


	//----- nvinfo : EIATTR_MAXREG_COUNT
	.align		4
        /*003c*/ 	.byte	0x03, 0x1b
        /*003e*/ 	.short	0x00ff


	//----- nvinfo : EIATTR_EXIT_INSTR_OFFSETS
	.align		4
        /*0040*/ 	.byte	0x04, 0x1c
        /*0042*/ 	.short	(.L_17 - .L_16)


	//   ....[0]....
.L_16:
        /*0044*/ 	.word	0x00000540


	//   ....[1]....
        /*0048*/ 	.word	0x00000560


	//----- nvinfo : EIATTR_REQNTID
	.align		4
.L_17:
        /*004c*/ 	.byte	0x04, 0x10
        /*004e*/ 	.short	(.L_19 - .L_18)
.L_18:
        /*0050*/ 	.word	0x00000020
        /*0054*/ 	.word	0x00000001
        /*0058*/ 	.word	0x00000001


	//----- nvinfo : EIATTR_CBANK_PARAM_SIZE
	.align		4
.L_19:
        /*005c*/ 	.byte	0x03, 0x19
        /*005e*/ 	.short	0x0014


	//----- nvinfo : EIATTR_PARAM_CBANK
	.align		4
        /*0060*/ 	.byte	0x04, 0x0a
        /*0062*/ 	.short	(.L_21 - .L_20)
	.align		4
.L_20:
        /*0064*/ 	.word	index@(.nv.constant0.triton_poi_fused_max_3)
        /*0068*/ 	.short	0x0210
        /*006a*/ 	.short	0x0014


	//----- nvinfo : EIATTR_SW_WAR
	.align		4
.L_21:
        /*006c*/ 	.byte	0x04, 0x36
        /*006e*/ 	.short	(.L_23 - .L_22)
.L_22:
        /*0070*/ 	.word	0x00000008
.L_23:


//--------------------- .nv.callgraph             --------------------------
	.section	.nv.callgraph,"",@"SHT_CUDA_CALLGRAPH"
	.align	4
	.sectionentsize	8
	.align		4
        /*0000*/ 	.word	0x00000000
	.align		4
        /*0004*/ 	.word	0xffffffff
	.align		4
        /*0008*/ 	.word	0x00000000
	.align		4
        /*000c*/ 	.word	0xfffffffe
	.align		4
        /*0010*/ 	.word	0x00000000
	.align		4
        /*0014*/ 	.word	0xfffffffd
	.align		4
        /*0018*/ 	.word	0x00000000
	.align		4
        /*001c*/ 	.word	0xfffffffc


//--------------------- .text.triton_poi_fused_max_3 --------------------------
	.section	.text.triton_poi_fused_max_3,"ax",@progbits
	.align	128
        .global         triton_poi_fused_max_3
        .type           triton_poi_fused_max_3,@function
        .size           triton_poi_fused_max_3,(.L_x_1 - triton_poi_fused_max_3)
        .other          triton_poi_fused_max_3,@"STO_CUDA_ENTRY STV_DEFAULT"
triton_poi_fused_max_3:
.text.triton_poi_fused_max_3:
[----:B------:R-:W0:Y:S02]  /*0000*/  LDC R1, c[0x0][0x28] ;  /* 0x00000a00ff017b82 */ /* 0x000e240000000800 */
[----:B------:R-:W1:Y:S01]  /*0010*/  S2R R20, SR_TID.X ;  /* 0x0000000000147919 */ /* 0x000e620000002100 */
[----:B------:R-:W2:Y:S01]  /*0020*/  LDC.64 R2, c[0x0][0x210] ;  /* 0x00008400ff027b82 */ /* 0x000ea20000000a00 */
[----:B------:R-:W-:Y:S01]  /*0030*/  CS2R R18, SRZ ;  /* 0x0000000000127805 */ /* 0x000fe2000001ff00 */
[----:B------:R-:W-:Y:S01]  /*0040*/  ULDC.64 UR4, c[0x0][0x208] ;  /* 0x0000820000047ab9 */ /* 0x000fe20000000a00 */
[----:B------:R-:W3:Y:S01]  /*0050*/  S2R R5, SR_CTAID.X ;  /* 0x0000000000057919 */ /* 0x000ee20000002500 */
[----:B-1----:R-:W-:-:S05]  /*0060*/  LOP3.LUT R0, R20, 0x3, RZ, 0xc0, !PT ;  /* 0x0000000314007812 */ /* 0x002fca00078ec0ff */
[----:B---3--:R-:W-:-:S04]  /*0070*/  IMAD R5, R5, 0x4, R0 ;  /* 0x0000000405057824 */ /* 0x008fc800078e0200 */
[C---:B------:R-:W-:Y:S01]  /*0080*/  IMAD.SHL.U32 R7, R5.reuse, 0x40, RZ ;  /* 0x0000004005077824 */ /* 0x040fe200078e00ff */
[----:B------:R-:W-:-:S03]  /*0090*/  ISETP.GE.AND P0, PT, R5, 0x4, PT ;  /* 0x000000040500780c */ /* 0x000fc60003f06270 */
[----:B--2---:R-:W-:Y:S01]  /*00a0*/  IMAD.WIDE R2, R7, 0x4, R2 ;  /* 0x0000000407027825 */ /* 0x004fe200078e0202 */
[----:B------:R-:W-:-:S03]  /*00b0*/  CS2R R6, SRZ ;  /* 0x0000000000067805 */ /* 0x000fc6000001ff00 */
[----:B------:R-:W-:-:S06]  /*00c0*/  IMAD.MOV.U32 R0, RZ, RZ, RZ ;  /* 0x000000ffff007224 */ /* 0x000fcc00078e00ff */
[----:B------:R-:W2:Y:S04]  /*00d0*/  @!P0 LDG.E.EL R19, desc[UR4][R2.64+0xc0] ;  /* 0x0000c00402138981 */ /* 0x000ea8000c2e1900 */
[----:B------:R-:W3:Y:S01]  /*00e0*/  @!P0 LDG.E.EL R18, desc[UR4][R2.64+0xd0] ;  /* 0x0000d00402128981 */ /* 0x000ee2000c2e1900 */
[----:B------:R-:W-:Y:S01]  /*00f0*/  IMAD.MOV.U32 R4, RZ, RZ, RZ ;  /* 0x000000ffff047224 */ /* 0x000fe200078e00ff */
[----:B------:R-:W-:Y:S02]  /*0100*/  CS2R R8, SRZ ;  /* 0x0000000000087805 */ /* 0x000fe4000001ff00 */
[----:B------:R-:W4:Y:S01]  /*0110*/  @!P0 LDG.E.EL R0, desc[UR4][R2.64+0xc4] ;  /* 0x0000c40402008981 */ /* 0x000f22000c2e1900 */
[----:B------:R-:W-:-:S03]  /*0120*/  CS2R R16, SRZ ;  /* 0x0000000000107805 */ /* 0x000fc6000001ff00 */
[----:B------:R-:W5:Y:S01]  /*0130*/  @!P0 LDG.E.EL R7, desc[UR4][R2.64+0xd4] ;  /* 0x0000d40402078981 */ /* 0x000f62000c2e1900 */
[----:B------:R-:W-:-:S03]  /*0140*/  CS2R R10, SRZ ;  /* 0x00000000000a7805 */ /* 0x000fc6000001ff00 */
[----:B------:R-:W5:Y:S04]  /*0150*/  @!P0 LDG.E.EL R4, desc[UR4][R2.64+0xc8] ;  /* 0x0000c80402048981 */ /* 0x000f68000c2e1900 */
[----:B------:R-:W5:Y:S04]  /*0160*/  @!P0 LDG.E.EL R8, desc[UR4][R2.64+0xd8] ;  /* 0x0000d80402088981 */ /* 0x000f68000c2e1900 */
[----:B------:R-:W5:Y:S04]  /*0170*/  @!P0 LDG.E.EL R17, desc[UR4][R2.64+0xe0] ;  /* 0x0000e00402118981 */ /* 0x000f68000c2e1900 */
[----:B------:R-:W5:Y:S04]  /*0180*/  @!P0 LDG.E.EL R10, desc[UR4][R2.64+0xe4] ;  /* 0x0000e404020a8981 */ /* 0x000f68000c2e1900 */
[----:B------:R-:W5:Y:S04]  /*0190*/  @!P0 LDG.E.EL R6, desc[UR4][R2.64+0xcc] ;  /* 0x0000cc0402068981 */ /* 0x000f68000c2e1900 */
[----:B------:R-:W5:Y:S04]  /*01a0*/  @!P0 LDG.E.EL R9, desc[UR4][R2.64+0xdc] ;  /* 0x0000dc0402098981 */ /* 0x000f68000c2e1900 */
[----:B------:R-:W5:Y:S01]  /*01b0*/  @!P0 LDG.E.EL R11, desc[UR4][R2.64+0xe8] ;  /* 0x0000e804020b8981 */ /* 0x000f62000c2e1900 */
[----:B------:R-:W-:-:S03]  /*01c0*/  CS2R R12, SRZ ;  /* 0x00000000000c7805 */ /* 0x000fc6000001ff00 */
[----:B------:R-:W5:Y:S04]  /*01d0*/  @!P0 LDG.E.EL R16, desc[UR4][R2.64+0xf0] ;  /* 0x0000f00402108981 */ /* 0x000f68000c2e1900 */
[----:B------:R-:W5:Y:S01]  /*01e0*/  @!P0 LDG.E.EL R12, desc[UR4][R2.64+0xec] ;  /* 0x0000ec04020c8981 */ /* 0x000f62000c2e1900 */
[----:B------:R-:W-:-:S03]  /*01f0*/  CS2R R14, SRZ ;  /* 0x00000000000e7805 */ /* 0x000fc6000001ff00 */
[----:B------:R-:W5:Y:S04]  /*0200*/  @!P0 LDG.E.EL R13, desc[UR4][R2.64+0xf4] ;  /* 0x0000f404020d8981 */ /* 0x000f68000c2e1900 */
[----:B------:R-:W5:Y:S04]  /*0210*/  @!P0 LDG.E.EL R14, desc[UR4][R2.64+0xf8] ;  /* 0x0000f804020e8981 */ /* 0x000f68000c2e1900 */
[----:B------:R1:W5:Y:S02]  /*0220*/  @!P0 LDG.E.EL R15, desc[UR4][R2.64+0xfc] ;  /* 0x0000fc04020f8981 */ /* 0x000364000c2e1900 */
[----:B-1----:R-:W1:Y:S02]  /*0230*/  LDC.64 R2, c[0x0][0x218] ;  /* 0x00008600ff027b82 */ /* 0x002e640000000a00 */
[----:B-1----:R-:W-:Y:S01]  /*0240*/  IMAD.WIDE R2, R5, 0x4, R2 ;  /* 0x0000000405027825 */ /* 0x002fe200078e0202 */
[----:B--2---:R-:W-:-:S02]  /*0250*/  FSETP.NAN.AND P1, PT, R19, R19, PT ;  /* 0x000000131300720b */ /* 0x004fc40003f28000 */
[C---:B---3--:R-:W-:Y:S02]  /*0260*/  FSETP.NAN.AND P3, PT, R18.reuse, R18, PT ;  /* 0x000000121200720b */ /* 0x048fe40003f68000 */
[----:B----4-:R-:W-:Y:S02]  /*0270*/  FSETP.GT.AND P0, PT, R19, R0, PT ;  /* 0x000000001300720b */ /* 0x010fe40003f04000 */
[----:B-----5:R-:W-:-:S07]  /*0280*/  FSETP.GT.AND P2, PT, R18, R7, PT ;  /* 0x000000071200720b */ /* 0x020fce0003f44000 */
[----:B------:R-:W-:Y:S02]  /*0290*/  @!P1 FSEL R19, R19, R0, P0 ;  /* 0x0000000013139208 */ /* 0x000fe40000000000 */
[----:B------:R-:W-:Y:S02]  /*02a0*/  @!P3 FSEL R18, R18, R7, P2 ;  /* 0x000000071212b208 */ /* 0x000fe40001000000 */
[----:B------:R-:W-:Y:S02]  /*02b0*/  FSETP.GT.AND P0, PT, R19, R4, PT ;  /* 0x000000041300720b */ /* 0x000fe40003f04000 */
[----:B------:R-:W-:Y:S02]  /*02c0*/  FSETP.GT.AND P2, PT, R18, R8, PT ;  /* 0x000000081200720b */ /* 0x000fe40003f44000 */
[----:B------:R-:W-:Y:S02]  /*02d0*/  FSETP.NAN.AND P5, PT, R17, R17, PT ;  /* 0x000000111100720b */ /* 0x000fe40003fa8000 */
[----:B------:R-:W-:-:S02]  /*02e0*/  FSETP.NAN.AND P1, PT, R19, R19, PT ;  /* 0x000000131300720b */ /* 0x000fc40003f28000 */
[----:B------:R-:W-:Y:S02]  /*02f0*/  FSETP.NAN.AND P3, PT, R18, R18, PT ;  /* 0x000000121200720b */ /* 0x000fe40003f68000 */
[----:B------:R-:W-:-:S03]  /*0300*/  FSETP.GT.AND P4, PT, R17, R10, PT ;  /* 0x0000000a1100720b */ /* 0x000fc60003f84000 */
[----:B------:R-:W-:Y:S02]  /*0310*/  @!P0 FSEL R19, R19, R4, P1 ;  /* 0x0000000413138208 */ /* 0x000fe40000800000 */
[----:B------:R-:W-:Y:S02]  /*0320*/  @!P2 FSEL R18, R18, R8, P3 ;  /* 0x000000081212a208 */ /* 0x000fe40001800000 */
[----:B------:R-:W-:Y:S02]  /*0330*/  @!P5 FSEL R17, R17, R10, P4 ;  /* 0x0000000a1111d208 */ /* 0x000fe40002000000 */
[----:B------:R-:W-:Y:S02]  /*0340*/  FSETP.GT.AND P6, PT, R19, R6, PT ;  /* 0x000000061300720b */ /* 0x000fe40003fc4000 */
[----:B------:R-:W-:Y:S02]  /*0350*/  FSETP.GT.AND P2, PT, R18, R9, PT ;  /* 0x000000091200720b */ /* 0x000fe40003f44000 */
[----:B------:R-:W-:-:S02]  /*0360*/  FSETP.GT.AND P4, PT, R17, R11, PT ;  /* 0x0000000b1100720b */ /* 0x000fc40003f84000 */
[----:B------:R-:W-:Y:S02]  /*0370*/  FSETP.NAN.AND P1, PT, R19, R19, PT ;  /* 0x000000131300720b */ /* 0x000fe40003f28000 */
[----:B------:R-:W-:Y:S02]  /*0380*/  FSETP.NAN.AND P3, PT, R18, R18, PT ;  /* 0x000000121200720b */ /* 0x000fe40003f68000 */
[----:B------:R-:W-:Y:S02]  /*0390*/  FSETP.NAN.AND P5, PT, R17, R17, PT ;  /* 0x000000111100720b */ /* 0x000fe40003fa8000 */
[----:B------:R-:W-:Y:S02]  /*03a0*/  FSETP.NAN.AND P0, PT, R16, R16, PT ;  /* 0x000000101000720b */ /* 0x000fe40003f08000 */
[----:B------:R-:W-:Y:S02]  /*03b0*/  @!P6 FSEL R19, R19, R6, P1 ;  /* 0x000000061313e208 */ /* 0x000fe40000800000 */
[----:B------:R-:W-:-:S02]  /*03c0*/  @!P2 FSEL R18, R18, R9, P3 ;  /* 0x000000091212a208 */ /* 0x000fc40001800000 */
[----:B------:R-:W-:Y:S02]  /*03d0*/  @!P4 FSEL R17, R17, R11, P5 ;  /* 0x0000000b1111c208 */ /* 0x000fe40002800000 */
[----:B------:R-:W-:Y:S02]  /*03e0*/  FSETP.GT.AND P3, PT, R19, R18, PT ;  /* 0x000000121300720b */ /* 0x000fe40003f64000 */
[----:B------:R-:W-:Y:S02]  /*03f0*/  FSETP.GT.AND P1, PT, R17, R12, PT ;  /* 0x0000000c1100720b */ /* 0x000fe40003f24000 */
[C---:B------:R-:W-:Y:S02]  /*0400*/  FSETP.GT.AND P2, PT, R16.reuse, R13, PT ;  /* 0x0000000d1000720b */ /* 0x040fe40003f44000 */
[----:B------:R-:W-:Y:S02]  /*0410*/  FSETP.NAN.AND P4, PT, R19, R19, PT ;  /* 0x000000131300720b */ /* 0x000fe40003f88000 */
[----:B------:R-:W-:-:S02]  /*0420*/  @!P0 FSEL R16, R16, R13, P2 ;  /* 0x0000000d10108208 */ /* 0x000fc40001000000 */
[----:B------:R-:W-:Y:S02]  /*0430*/  FSETP.NAN.AND P0, PT, R17, R17, PT ;  /* 0x000000111100720b */ /* 0x000fe40003f08000 */
[----:B------:R-:W-:Y:S02]  /*0440*/  FSETP.GT.AND P2, PT, R16, R14, PT ;  /* 0x0000000e1000720b */ /* 0x000fe40003f44000 */
[----:B------:R-:W-:Y:S02]  /*0450*/  @!P3 FSEL R19, R19, R18, P4 ;  /* 0x000000121313b208 */ /* 0x000fe40002000000 */
[----:B------:R-:W-:-:S04]  /*0460*/  @!P1 FSEL R17, R17, R12, P0 ;  /* 0x0000000c11119208 */ /* 0x000fc80000000000 */
[----:B------:R-:W-:Y:S02]  /*0470*/  FSETP.GT.AND P1, PT, R19, R17, PT ;  /* 0x000000111300720b */ /* 0x000fe40003f24000 */
[----:B------:R-:W-:-:S04]  /*0480*/  FSETP.NAN.AND P0, PT, R16, R16, PT ;  /* 0x000000101000720b */ /* 0x000fc80003f08000 */
[----:B------:R-:W-:Y:S02]  /*0490*/  @!P2 FSEL R16, R16, R14, P0 ;  /* 0x0000000e1010a208 */ /* 0x000fe40000000000 */
[----:B------:R-:W-:Y:S02]  /*04a0*/  FSETP.NAN.AND P0, PT, R19, R19, PT ;  /* 0x000000131300720b */ /* 0x000fe40003f08000 */
[----:B------:R-:W-:-:S03]  /*04b0*/  FSETP.GT.AND P2, PT, R16, R15, PT ;  /* 0x0000000f1000720b */ /* 0x000fc60003f44000 */
[----:B------:R-:W-:Y:S02]  /*04c0*/  @!P1 FSEL R19, R19, R17, P0 ;  /* 0x0000001113139208 */ /* 0x000fe40000000000 */
[----:B------:R-:W-:Y:S02]  /*04d0*/  LOP3.LUT P0, RZ, R20, 0x1c, RZ, 0xc0, !PT ;  /* 0x0000001c14ff7812 */ /* 0x000fe4000780c0ff */
[----:B------:R-:W-:Y:S02]  /*04e0*/  FSETP.NAN.AND P3, PT, R19, R19, PT ;  /* 0x000000131300720b */ /* 0x000fe40003f68000 */
[----:B------:R-:W-:Y:S02]  /*04f0*/  ISETP.LT.AND P0, PT, R5, 0x4, !P0 ;  /* 0x000000040500780c */ /* 0x000fe40004701270 */
[----:B------:R-:W-:-:S04]  /*0500*/  FSETP.NAN.AND P1, PT, R16, R16, PT ;  /* 0x000000101000720b */ /* 0x000fc80003f28000 */
[----:B------:R-:W-:-:S04]  /*0510*/  @!P2 FSEL R16, R16, R15, P1 ;  /* 0x0000000f1010a208 */ /* 0x000fc80000800000 */
[----:B------:R-:W-:-:S04]  /*0520*/  FSETP.GT.AND P1, PT, R19, R16, PT ;  /* 0x000000101300720b */ /* 0x000fc80003f24000 */
[----:B------:R-:W-:Y:S01]  /*0530*/  @!P3 FSEL R19, R19, R16, P1 ;  /* 0x000000101313b208 */ /* 0x000fe20000800000 */
[----:B------:R-:W-:Y:S08]  /*0540*/  @!P0 EXIT ;  /* 0x000000000000894d */ /* 0x000ff00003800000 */
[----:B------:R-:W-:Y:S01]  /*0550*/  STG.E desc[UR4][R2.64], R19 ;  /* 0x0000001302007986 */ /* 0x000fe2000c101904 */
[----:B------:R-:W-:Y:S05]  /*0560*/  EXIT ;  /* 0x000000000000794d */ /* 0x000fea0003800000 */
.L_x_0:
[----:B------:R-:W-:-:S00]  /*0570*/  BRA `(.L_x_0) ;  /* 0xfffffffc00fc7947 */ /* 0x000fc0000383ffff */
[----:B------:R-:W-:-:S00]  /*0580*/  NOP ;  /* 0x0000000000007918 */ /* 0x000fc00000000000 */
[----:B------:R-:W-:-:S00]  /*0590*/  NOP ;  /* 0x0000000000007918 */ /* 0x000fc00000000000 */
[----:B------:R-:W-:-:S00]  /*05a0*/  NOP ;  /* 0x0000000000007918 */ /* 0x000fc00000000000 */
[----:B------:R-:W-:-:S00]  /*05b0*/  NOP ;  /* 0x0000000000007918 */ /* 0x000fc00000000000 */
[----:B------:R-:W-:-:S00]  /*05c0*/  NOP ;  /* 0x0000000000007918 */ /* 0x000fc00000000000 */
[----:B------:R-:W-:-:S00]  /*05d0*/  NOP ;  /* 0x0000000000007918 */ /* 0x000fc00000000000 */
[----:B------:R-:W-:-:S00]  /*05e0*/  NOP ;  /* 0x0000000000007918 */ /* 0x000fc00000000000 */
[----:B------:R-:W-:-:S00]  /*05f0*/  NOP ;  /* 0x0000000000007918 */ /* 0x000fc00000000000 */
.L_x_1:


//--------------------- .nv.constant0.triton_poi_fused_max_3 --------------------------
	.section	.nv.constant0.triton_poi_fused_max_3,"a",@progbits
	.sectionflags	@""
	.align	4
.nv.constant0.triton_poi_fused_max_3:
	.zero		548
